	.target	sm_120a

	.elftype	@"ET_EXEC"


//--------------------- .note.nv.tkinfo           --------------------------
	.section	.note.nv.tkinfo,"",@"SHT_NOTE"
	.sectionflags	@"SHF_NOTE_NV_TKINFO"
	.tkinfo
        /*0018*/ 	.word	0x00000080
        /*0030*/ 	.string	""
        /*0030*/ 	.string	"ptxas"
        /*0030*/ 	.string	"Cuda compilation tools, release 12.8, V12.8.93"
        /*0030*/ 	.string	"Build cuda_12.8.r12.8/compiler.35583870_0"
        /*0030*/ 	.string	"-v  -lineinfo  -arch sm_120a "



//--------------------- .note.nv.cuver            --------------------------
	.section	.note.nv.cuver,"",@"SHT_NOTE"
	.sectionflags	@"SHF_NOTE_NV_CUVER"
        /*0018*/ 	.short	0x0001
        /*001a*/ 	.short	0x0078
        /*001c*/ 	.short	0x0001
        /*001e*/ 	.short	0x0000
        /*0020*/ 	.short	0x0001
        /*0022*/ 	.short	0x0000


//--------------------- .nv.info                  --------------------------
	.section	.nv.info,"",@"SHT_CUDA_INFO"
	.align	4


	//----- nvinfo : EIATTR_REGCOUNT
	.align		4
        /*0000*/ 	.byte	0x04, 0x2f
        /*0002*/ 	.short	(.L_1 - .L_0)
	.align		4
.L_0:
        /*0004*/ 	.word	index@(triton_poi_fused__scaled_mm__to_copy_ones_0)
        /*0008*/ 	.word	0x00000012


	//----- nvinfo : EIATTR_FRAME_SIZE
	.align		4
.L_1:
        /*000c*/ 	.byte	0x04, 0x11
        /*000e*/ 	.short	(.L_3 - .L_2)
	.align		4
.L_2:
        /*0010*/ 	.word	index@(triton_poi_fused__scaled_mm__to_copy_ones_0)
        /*0014*/ 	.word	0x00000000


	//----- nvinfo : EIATTR_MIN_STACK_SIZE
	.align		4
.L_3:
        /*0018*/ 	.byte	0x04, 0x12
        /*001a*/ 	.short	(.L_5 - .L_4)
	.align		4
.L_4:
        /*001c*/ 	.word	index@(triton_poi_fused__scaled_mm__to_copy_ones_0)
        /*0020*/ 	.word	0x00000000
.L_5:


//--------------------- .nv.info.triton_poi_fused__scaled_mm__to_copy_ones_0 --------------------------
	.section	.nv.info.triton_poi_fused__scaled_mm__to_copy_ones_0,"",@"SHT_CUDA_INFO"
	.sectionflags	@""
	.align	4


	//----- nvinfo : EIATTR_CUDA_API_VERSION
	.align		4
        /*0000*/ 	.byte	0x04, 0x37
        /*0002*/ 	.short	(.L_7 - .L_6)
.L_6:
        /*0004*/ 	.word	0x00000080


	//----- nvinfo : EIATTR_KPARAM_INFO
	.align		4
.L_7:
        /*0008*/ 	.byte	0x04, 0x17
        /*000a*/ 	.short	(.L_9 - .L_8)
.L_8:
        /*000c*/ 	.word	0x00000000
        /*0010*/ 	.short	0x0004
        /*0012*/ 	.short	0x0020
        /*0014*/ 	.byte	0x00, 0xf4, 0x21, 0x00


	//----- nvinfo : EIATTR_KPARAM_INFO
	.align		4
.L_9:
        /*0018*/ 	.byte	0x04, 0x17
        /*001a*/ 	.short	(.L_11 - .L_10)
.L_10:
        /*001c*/ 	.word	0x00000000
        /*0020*/ 	.short	0x0003
        /*0022*/ 	.short	0x0018
        /*0024*/ 	.byte	0x00, 0xf0, 0x11, 0x00


	//----- nvinfo : EIATTR_KPARAM_INFO
	.align		4
.L_11:
        /*0028*/ 	.byte	0x04, 0x17
        /*002a*/ 	.short	(.L_13 - .L_12)
.L_12:
        /*002c*/ 	.word	0x00000000
        /*0030*/ 	.short	0x0002
        /*0032*/ 	.short	0x0010
        /*0034*/ 	.byte	0x00, 0xf4, 0x21, 0x00


	//----- nvinfo : EIATTR_KPARAM_INFO
	.align		4
.L_13:
        /*0038*/ 	.byte	0x04, 0x17
        /*003a*/ 	.short	(.L_15 - .L_14)
.L_14:
        /*003c*/ 	.word	0x00000000
        /*0040*/ 	.short	0x0001
        /*0042*/ 	.short	0x0008
        /*0044*/ 	.byte	0x00, 0xf4, 0x21, 0x00


	//----- nvinfo : EIATTR_KPARAM_INFO
	.align		4
.L_15:
        /*0048*/ 	.byte	0x04, 0x17
        /*004a*/ 	.short	(.L_17 - .L_16)
.L_16:
        /*004c*/ 	.word	0x00000000
        /*0050*/ 	.short	0x0000
        /*0052*/ 	.short	0x0000
        /*0054*/ 	.byte	0x00, 0xf4, 0x21, 0x00


	//----- nvinfo : EIATTR_SPARSE_MMA_MASK
	.align		4
.L_17:
        /*0058*/ 	.byte	0x03, 0x50
        /*005a*/ 	.short	0x0000


	//----- nvinfo : EIATTR_MAXREG_COUNT
	.align		4
        /*005c*/ 	.byte	0x03, 0x1b
        /*005e*/ 	.short	0x00ff


	//----- nvinfo : EIATTR_VRC_CTA_INIT_COUNT
	.align		4
        /*0060*/ 	.byte	0x02, 0x4a
	.zero		1
	.zero		1


	//----- nvinfo : EIATTR_EXIT_INSTR_OFFSETS
	.align		4
        /*0064*/ 	.byte	0x04, 0x1c
        /*0066*/ 	.short	(.L_19 - .L_18)


	//   ....[0]....
.L_18:
        /*0068*/ 	.word	0x000004b0


	//----- nvinfo : EIATTR_REQNTID
	.align		4
.L_19:
        /*006c*/ 	.byte	0x04, 0x10
        /*006e*/ 	.short	(.L_21 - .L_20)
.L_20:
        /*0070*/ 	.word	0x00000080
        /*0074*/ 	.word	0x00000001
        /*0078*/ 	.word	0x00000001


	//----- nvinfo : EIATTR_CBANK_PARAM_SIZE
	.align		4
.L_21:
        /*007c*/ 	.byte	0x03, 0x19
        /*007e*/ 	.short	0x0028


	//----- nvinfo : EIATTR_PARAM_CBANK
	.align		4
        /*0080*/ 	.byte	0x04, 0x0a
        /*0082*/ 	.short	(.L_23 - .L_22)
	.align		4
.L_22:
        /*0084*/ 	.word	index@(.nv.constant0.triton_poi_fused__scaled_mm__to_copy_ones_0)
        /*0088*/ 	.short	0x0380
        /*008a*/ 	.short	0x0028


	//----- nvinfo : EIATTR_SW_WAR
	.align		4
.L_23:
        /*008c*/ 	.byte	0x04, 0x36
        /*008e*/ 	.short	(.L_25 - .L_24)
.L_24:
        /*0090*/ 	.word	0x00000000
.L_25:


//--------------------- .nv.compat                --------------------------
	.section	.nv.compat,"",@"SHT_CUDA_COMPAT_INFO"
	.align	4
        /*0000*/ 	.byte	0x02, 0x02, 0x02, 0x00, 0x02, 0x05, 0x05, 0x00, 0x02, 0x03, 0x00, 0x00, 0x02, 0x06, 0x01, 0x00


//--------------------- .nv.callgraph             --------------------------
	.section	.nv.callgraph,"",@"SHT_CUDA_CALLGRAPH"
	.align	4
	.sectionentsize	8
	.align		4
        /*0000*/ 	.word	0x00000000
	.align		4
        /*0004*/ 	.word	0xffffffff
	.align		4
        /*0008*/ 	.word	0x00000000
	.align		4
        /*000c*/ 	.word	0xfffffffe
	.align		4
        /*0010*/ 	.word	0x00000000
	.align		4
        /*0014*/ 	.word	0xfffffffd
	.align		4
        /*0018*/ 	.word	0x00000000
	.align		4
        /*001c*/ 	.word	0xfffffffc


//--------------------- .text.triton_poi_fused__scaled_mm__to_copy_ones_0 --------------------------
	.section	.text.triton_poi_fused__scaled_mm__to_copy_ones_0,"ax",@progbits
	.align	128
        .global         triton_poi_fused__scaled_mm__to_copy_ones_0
        .type           triton_poi_fused__scaled_mm__to_copy_ones_0,@function
        .size           triton_poi_fused__scaled_mm__to_copy_ones_0,(.L_x_1 - triton_poi_fused__scaled_mm__to_copy_ones_0)
        .other          triton_poi_fused__scaled_mm__to_copy_ones_0,@"STO_CUDA_ENTRY STV_DEFAULT"
triton_poi_fused__scaled_mm__to_copy_ones_0:
.text.triton_poi_fused__scaled_mm__to_copy_ones_0:
[----:B------:R-:W-:Y:S01]  /*0000*/  LDC R1, c[0x0][0x37c] ;  /* 0x0000df00ff017b82 */ /* 0x000fe20000000800 */
[----:B------:R-:W0:Y:S07]  /*0010*/  S2R R0, SR_TID.X ;  /* 0x0000000000007919 */ /* 0x000e2e0000002100 */
[----:B------:R-:W1:Y:S01]  /*0020*/  LDC.64 R4, c[0x0][0x380] ;  /* 0x0000e000ff047b82 */ /* 0x000e620000000a00 */
[----:B------:R-:W2:Y:S01]  /*0030*/  LDCU.64 UR4, c[0x0][0x358] ;  /* 0x00006b00ff0477ac */ /* 0x000ea20008000a00 */
[----:B------:R-:W3:Y:S06]  /*0040*/  S2R R9, SR_CTAID.X ;  /* 0x0000000000097919 */ /* 0x000eec0000002500 */
[----:B------:R-:W4:Y:S01]  /*0050*/  LDC.64 R2, c[0x0][0x388] ;  /* 0x0000e200ff027b82 */ /* 0x000f220000000a00 */
[----:B0-----:R-:W-:-:S05]  /*0060*/  IMAD.SHL.U32 R0, R0, 0x8, RZ ;  /* 0x0000000800007824 */ /* 0x001fca00078e00ff */
[----:B------:R-:W-:-:S05]  /*0070*/  LOP3.LUT R0, R0, 0x3f8, RZ, 0xc0, !PT ;  /* 0x000003f800007812 */ /* 0x000fca00078ec0ff */
[----:B---3--:R-:W-:-:S04]  /*0080*/  IMAD R8, R9, 0x400, R0 ;  /* 0x0000040009087824 */ /* 0x008fc800078e0200 */
[----:B-1----:R-:W-:-:S06]  /*0090*/  IMAD.WIDE R4, R8, 0x2, R4 ;  /* 0x0000000208047825 */ /* 0x002fcc00078e0204 */
[----:B--2---:R-:W2:Y:S01]  /*00a0*/  LDG.E.128 R4, desc[UR4][R4.64] ;  /* 0x0000000404047981 */ /* 0x004ea2000c1e1d00 */
[----:B------:R-:W-:-:S05]  /*00b0*/  SHF.R.S32.HI R9, RZ, 0x1f, R8 ;  /* 0x0000001fff097819 */ /* 0x000fca0000011408 */
[----:B----4-:R-:W-:-:S03]  /*00c0*/  IADD.64 R2, R8, R2 ;  /* 0x0000000208027235 */ /* 0x010fc600078e0200 */
[C---:B--2---:R-:W-:Y:S01]  /*00d0*/  HSETP2.GT.AND P4, P0, R4.reuse, -448, -448, PT ;  /* 0xdf00df0004007434 */ /* 0x044fe20003884000 */
[--C-:B------:R-:W-:Y:S01]  /*00e0*/  HADD2.F32 R11, -RZ, R4.reuse.H0_H0 ;  /* 0x20000004ff0b7230 */ /* 0x100fe20000004100 */
[----:B------:R-:W-:Y:S01]  /*00f0*/  HSETP2.GT.AND P2, P3, R5, -448, -448, PT ;  /* 0xdf00df0005007434 */ /* 0x000fe20003b44000 */
[----:B------:R-:W-:Y:S01]  /*0100*/  HADD2.F32 R0, -RZ, R4.H1_H1 ;  /* 0x30000004ff007230 */ /* 0x000fe20000004100 */
[----:B------:R-:W-:Y:S01]  /*0110*/  HSETP2.NAN.AND P5, P1, R4, RZ.H0_H0, PT ;  /* 0x200000ff04007234 */ /* 0x000fe200039a8000 */
[--C-:B------:R-:W-:Y:S02]  /*0120*/  HADD2.F32 R12, -RZ, R5.reuse.H1_H1 ;  /* 0x30000005ff0c7230 */ /* 0x100fe40000004100 */
[----:B------:R-:W-:Y:S02]  /*0130*/  HADD2.F32 R13, -RZ, R5.H0_H0 ;  /* 0x20000005ff0d7230 */ /* 0x000fe40000004100 */
[----:B------:R-:W-:Y:S02]  /*0140*/  HADD2.F32 R15, -RZ, R6.H0_H0 ;  /* 0x20000006ff0f7230 */ /* 0x000fe40000004100 */
[----:B------:R-:W-:-:S02]  /*0150*/  HADD2.F32 R14, -RZ, R7.H0_H0 ;  /* 0x20000007ff0e7230 */ /* 0x000fc40000004100 */
[----:B------:R-:W-:Y:S01]  /*0160*/  @!P4 FSEL R11, R11, -448, P5 ;  /* 0xc3e000000b0bc808 */ /* 0x000fe20002800000 */
[----:B------:R-:W-:Y:S01]  /*0170*/  @!P0 FSEL R0, R0, -448, P1 ;  /* 0xc3e0000000008808 */ /* 0x000fe20000800000 */
[----:B------:R-:W-:Y:S02]  /*0180*/  HSETP2.NAN.AND P5, P4, R5, RZ.H0_H0, PT ;  /* 0x200000ff05007234 */ /* 0x000fe40003ca8000 */
[C---:B------:R-:W-:Y:S01]  /*0190*/  HSETP2.GT.AND P1, P0, R6.reuse, -448, -448, PT ;  /* 0xdf00df0006007434 */ /* 0x040fe20003824000 */
[----:B------:R-:W0:Y:S02]  /*01a0*/  LDC.64 R4, c[0x0][0x390] ;  /* 0x0000e400ff047b82 */ /* 0x000e240000000a00 */
[----:B------:R-:W-:Y:S01]  /*01b0*/  @!P3 FSEL R12, R12, -448, P4 ;  /* 0xc3e000000c0cb808 */ /* 0x000fe20002000000 */
[----:B------:R-:W-:Y:S01]  /*01c0*/  HSETP2.GT.AND P4, P3, R7, -448, -448, PT ;  /* 0xdf00df0007007434 */ /* 0x000fe20003b84000 */
[----:B------:R-:W-:Y:S01]  /*01d0*/  @!P2 FSEL R13, R13, -448, P5 ;  /* 0xc3e000000d0da808 */ /* 0x000fe20002800000 */
[----:B------:R-:W-:Y:S01]  /*01e0*/  HSETP2.NAN.AND P2, P6, R6, RZ.H0_H0, PT ;  /* 0x200000ff06007234 */ /* 0x000fe20003e48000 */
[----:B------:R-:W-:-:S06]  /*01f0*/  HADD2.F32 R6, -RZ, R6.H1_H1 ;  /* 0x30000006ff067230 */ /* 0x000fcc0000004100 */
[----:B------:R-:W-:Y:S01]  /*0200*/  @!P1 FSEL R15, R15, -448, P2 ;  /* 0xc3e000000f0f9808 */ /* 0x000fe20001000000 */
[----:B------:R-:W-:Y:S01]  /*0210*/  HSETP2.NAN.AND P5, P2, R7, RZ.H0_H0, PT ;  /* 0x200000ff07007234 */ /* 0x000fe20003aa8000 */
[----:B------:R-:W-:Y:S01]  /*0220*/  HADD2.F32 R7, -RZ, R7.H1_H1 ;  /* 0x30000007ff077230 */ /* 0x000fe20000004100 */
[----:B------:R-:W-:Y:S01]  /*0230*/  FSETP.GEU.AND P1, PT, R11, 448, PT ;  /* 0x43e000000b00780b */ /* 0x000fe20003f2e000 */
[----:B------:R-:W-:Y:S01]  /*0240*/  @!P0 FSEL R6, R6, -448, P6 ;  /* 0xc3e0000006068808 */ /* 0x000fe20003000000 */
[----:B------:R-:W-:Y:S01]  /*0250*/  FSETP.GEU.AND P0, PT, R0, 448, PT ;  /* 0x43e000000000780b */ /* 0x000fe20003f0e000 */
[----:B------:R-:W-:Y:S01]  /*0260*/  @!P4 FSEL R14, R14, -448, P5 ;  /* 0xc3e000000e0ec808 */ /* 0x000fe20002800000 */
[----:B------:R-:W-:Y:S01]  /*0270*/  FSETP.GEU.AND P4, PT, R13, 448, PT ;  /* 0x43e000000d00780b */ /* 0x000fe20003f8e000 */
[----:B------:R-:W-:Y:S01]  /*0280*/  FSETP.NAN.AND P5, PT, R11, R11, PT ;  /* 0x0000000b0b00720b */ /* 0x000fe20003fa8000 */
[----:B------:R-:W-:Y:S01]  /*0290*/  @!P3 FSEL R7, R7, -448, P2 ;  /* 0xc3e000000707b808 */ /* 0x000fe20001000000 */
[----:B------:R-:W-:Y:S01]  /*02a0*/  FSETP.NAN.AND P3, PT, R0, R0, PT ;  /* 0x000000000000720b */ /* 0x000fe20003f68000 */
[----:B------:R-:W-:Y:S01]  /*02b0*/  FSETP.GEU.AND P2, PT, R12, 448, PT ;  /* 0x43e000000c00780b */ /* 0x000fe20003f4e000 */
[----:B------:R-:W-:Y:S01]  /*02c0*/  FSETP.NAN.AND P6, PT, R15, R15, PT ;  /* 0x0000000f0f00720b */ /* 0x000fe20003fc8000 */
[----:B0-----:R-:W-:-:S03]  /*02d0*/  IMAD.WIDE R8, R8, 0x2, R4 ;  /* 0x0000000208087825 */ /* 0x001fc600078e0204 */
[----:B------:R-:W-:Y:S01]  /*02e0*/  @P1 FSEL R11, R11, 448, P5 ;  /* 0x43e000000b0b1808 */ /* 0x000fe20002800000 */
[----:B------:R-:W-:Y:S01]  /*02f0*/  FSETP.NAN.AND P5, PT, R13, R13, PT ;  /* 0x0000000d0d00720b */ /* 0x000fe20003fa8000 */
[----:B------:R-:W-:Y:S01]  /*0300*/  FSETP.GEU.AND P1, PT, R15, 448, PT ;  /* 0x43e000000f00780b */ /* 0x000fe20003f2e000 */
[----:B------:R-:W-:Y:S01]  /*0310*/  @P0 FSEL R0, R0, 448, P3 ;  /* 0x43e0000000000808 */ /* 0x000fe20001800000 */
[----:B------:R-:W-:Y:S01]  /*0320*/  FSETP.GEU.AND P0, PT, R6, 448, PT ;  /* 0x43e000000600780b */ /* 0x000fe20003f0e000 */
[----:B------:R-:W-:Y:S01]  /*0330*/  FSETP.NAN.AND P3, PT, R12, R12, PT ;  /* 0x0000000c0c00720b */ /* 0x000fe20003f68000 */
[----:B------:R-:W-:Y:S01]  /*0340*/  @P4 FSEL R13, R13, 448, P5 ;  /* 0x43e000000d0d4808 */ /* 0x000fe20002800000 */
[----:B------:R-:W-:Y:S01]  /*0350*/  FSETP.GEU.AND P5, PT, R14, 448, PT ;  /* 0x43e000000e00780b */ /* 0x000fe20003fae000 */
[----:B------:R-:W-:Y:S01]  /*0360*/  FSETP.GEU.AND P4, PT, R7, 448, PT ;  /* 0x43e000000700780b */ /* 0x000fe20003f8e000 */
[-C--:B------:R-:W-:Y:S01]  /*0370*/  F2FP.SATFINITE.E4M3.F32.PACK_AB_MERGE_C R10, R0, R11.reuse, RZ ;  /* 0x0000000b000a723e */ /* 0x080fe200048070ff */
[----:B------:R-:W-:Y:S01]  /*0380*/  @P2 FSEL R12, R12, 448, P3 ;  /* 0x43e000000c0c2808 */ /* 0x000fe20001800000 */
[----:B------:R-:W-:Y:S01]  /*0390*/  FSETP.NAN.AND P3, PT, R6, R6, PT ;  /* 0x000000060600720b */ /* 0x000fe20003f68000 */
[----:B------:R-:W-:Y:S01]  /*03a0*/  FSETP.NAN.AND P2, PT, R14, R14, PT ;  /* 0x0000000e0e00720b */ /* 0x000fe20003f48000 */
[----:B------:R-:W-:-:S02]  /*03b0*/  F2FP.F16.F32.PACK_AB R4, R0, R11 ;  /* 0x0000000b0004723e */ /* 0x000fc400000000ff */
[----:B------:R-:W-:Y:S01]  /*03c0*/  @P1 FSEL R15, R15, 448, P6 ;  /* 0x43e000000f0f1808 */ /* 0x000fe20003000000 */
[C---:B------:R-:W-:Y:S01]  /*03d0*/  FSETP.NAN.AND P1, PT, R7.reuse, R7, PT ;  /* 0x000000070700720b */ /* 0x040fe20003f28000 */
[----:B------:R-:W-:Y:S01]  /*03e0*/  @P0 FSEL R6, R6, 448, P3 ;  /* 0x43e0000006060808 */ /* 0x000fe20001800000 */
[-C--:B------:R-:W-:Y:S02]  /*03f0*/  F2FP.SATFINITE.E4M3.F32.PACK_AB_MERGE_C R11, R12, R13.reuse, RZ ;  /* 0x0000000d0c0b723e */ /* 0x080fe400048070ff */
[----:B------:R-:W-:Y:S01]  /*0400*/  @P5 FSEL R14, R14, 448, P2 ;  /* 0x43e000000e0e5808 */ /* 0x000fe20001000000 */
[----:B------:R-:W-:Y:S01]  /*0410*/  @P4 FSEL R7, R7, 448, P1 ;  /* 0x43e0000007074808 */ /* 0x000fe20000800000 */
[----:B------:R-:W-:Y:S02]  /*0420*/  F2FP.F16.F32.PACK_AB R5, R12, R13 ;  /* 0x0000000d0c05723e */ /* 0x000fe400000000ff */
[----:B------:R-:W-:Y:S02]  /*0430*/  F2FP.SATFINITE.E4M3.F32.PACK_AB_MERGE_C R0, R6, R15, RZ ;  /* 0x0000000f0600723e */ /* 0x000fe400048070ff */
[----:B------:R-:W-:-:S02]  /*0440*/  F2FP.SATFINITE.E4M3.F32.PACK_AB_MERGE_C R13, R7, R14, RZ ;  /* 0x0000000e070d723e */ /* 0x000fc400048070ff */
[----:B------:R-:W-:Y:S02]  /*0450*/  PRMT R10, R10, 0x5410, R11 ;  /* 0x000054100a0a7816 */ /* 0x000fe4000000000b */
[----:B------:R-:W-:Y:S02]  /*0460*/  PRMT R11, R0, 0x5410, R13 ;  /* 0x00005410000b7816 */ /* 0x000fe4000000000d */
[----:B------:R-:W-:Y:S02]  /*0470*/  F2FP.F16.F32.PACK_AB R6, R6, R15 ;  /* 0x0000000f0606723e */ /* 0x000fe400000000ff */
[----:B------:R-:W-:Y:S01]  /*0480*/  F2FP.F16.F32.PACK_AB R7, R7, R14 ;  /* 0x0000000e0707723e */ /* 0x000fe200000000ff */
[----:B------:R-:W-:Y:S04]  /*0490*/  STG.E.64 desc[UR4][R2.64], R10 ;  /* 0x0000000a02007986 */ /* 0x000fe8000c101b04 */
[----:B------:R-:W-:Y:S01]  /*04a0*/  STG.E.128 desc[UR4][R8.64], R4 ;  /* 0x0000000408007986 */ /* 0x000fe2000c101d04 */
[----:B------:R-:W-:Y:S05]  /*04b0*/  EXIT ;  /* 0x000000000000794d */ /* 0x000fea0003800000 */
.L_x_0:
[----:B------:R-:W-:-:S00]  /*04c0*/  BRA `(.L_x_0) ;  /* 0xfffffffc00fc7947 */ /* 0x000fc0000383ffff */
[----:B------:R-:W-:-:S00]  /*04d0*/  NOP ;  /* 0x0000000000007918 */ /* 0x000fc00000000000 */
        /* <DEDUP_REMOVED lines=10> */
.L_x_1:


//--------------------- .nv.shared.reserved.0     --------------------------
	.section	.nv.shared.reserved.0,"aw",@nobits
	.weak		__nv_reservedSMEM_offset_0_alias
	.size		__nv_reservedSMEM_offset_0_alias, 0, 64
	.other		__nv_reservedSMEM_offset_0_alias,@"STO_CUDA_RESERVED_SHARED STV_DEFAULT"
__nv_reservedSMEM_offset_0_alias:
	.zero		0
	.zero		64


//--------------------- .nv.constant0.triton_poi_fused__scaled_mm__to_copy_ones_0 --------------------------
	.section	.nv.constant0.triton_poi_fused__scaled_mm__to_copy_ones_0,"a",@progbits
	.sectionflags	@""
	.align	4
.nv.constant0.triton_poi_fused__scaled_mm__to_copy_ones_0:
	.zero		936


//--------------------- SYMBOLS --------------------------

	.type		.nv.reservedSmem.offset0,@object
	.size		.nv.reservedSmem.offset0,0x4
